//
// Generated by NVIDIA NVVM Compiler
//
// Compiler Build ID: CL-36424714
// Cuda compilation tools, release 13.0, V13.0.88
// Based on NVVM 20.0.0
//

.version 9.0
.target sm_100
.address_size 64

	// .globl	add_to_first_kernel

.visible .entry add_to_first_kernel(
	.param .u64 .ptr .align 1 add_to_first_kernel_param_0,
	.param .u64 .ptr .align 1 add_to_first_kernel_param_1,
	.param .u64 add_to_first_kernel_param_2
)
{
	.reg .pred 	%p<2>;
	.reg .b32 	%r<5>;
	.reg .b32 	%f<4>;
	.reg .b64 	%rd<10>;

	ld.param.u64 	%rd2, [add_to_first_kernel_param_0];
	ld.param.u64 	%rd3, [add_to_first_kernel_param_1];
	ld.param.u64 	%rd4, [add_to_first_kernel_param_2];
	mov.u32 	%r1, %ntid.x;
	mov.u32 	%r2, %ctaid.x;
	mov.u32 	%r3, %tid.x;
	mad.lo.s32 	%r4, %r1, %r2, %r3;
	cvt.u64.u32 	%rd1, %r4;
	setp.le.u64 	%p1, %rd4, %rd1;
	@%p1 bra 	$L__BB0_2;
	cvta.to.global.u64 	%rd5, %rd3;
	cvta.to.global.u64 	%rd6, %rd2;
	shl.b64 	%rd7, %rd1, 2;
	add.s64 	%rd8, %rd5, %rd7;
	ld.global.f32 	%f1, [%rd8];
	add.s64 	%rd9, %rd6, %rd7;
	ld.global.f32 	%f2, [%rd9];
	add.f32 	%f3, %f1, %f2;
	st.global.f32 	[%rd9], %f3;
$L__BB0_2:
	ret;

}


// ===== COMPILED SASS (sm_100) =====

	.target	sm_100

	.elftype	@"ET_EXEC"


//--------------------- .note.nv.tkinfo           --------------------------
	.section	.note.nv.tkinfo,"",@"SHT_NOTE"
	.sectionflags	@"SHF_NOTE_NV_TKINFO"
	.tkinfo
        /*0018*/ 	.word	0x00000002
        /*0030*/ 	.string	""
        /*0030*/ 	.string	"ptxas"
        /*0030*/ 	.string	"Cuda compilation tools, release 13.0, V13.0.88"
        /*0030*/ 	.string	"Build cuda_13.0.r13.0/compiler.36424714_0"
        /*0030*/ 	.string	"-arch sm_100 -m 64 "



//--------------------- .note.nv.cuinfo           --------------------------
	.section	.note.nv.cuinfo,"",@"SHT_NOTE"
	.sectionflags	@"SHF_NOTE_NV_CUINFO"
        /*0018*/ 	.short	0x0002
        /*001a*/ 	.short	0x0064
        /*001c*/ 	.short	0x0082
	.zero		2


//--------------------- .nv.info                  --------------------------
	.section	.nv.info,"",@"SHT_CUDA_INFO"
	.align	4


	//----- nvinfo : EIATTR_REGCOUNT
	.align		4
        /*0000*/ 	.byte	0x04, 0x2f
        /*0002*/ 	.short	(.L_1 - .L_0)
	.align		4
.L_0:
        /*0004*/ 	.word	index@(add_to_first_kernel)
        /*0008*/ 	.word	0x0000000a


	//----- nvinfo : EIATTR_FRAME_SIZE
	.align		4
.L_1:
        /*000c*/ 	.byte	0x04, 0x11
        /*000e*/ 	.short	(.L_3 - .L_2)
	.align		4
.L_2:
        /*0010*/ 	.word	index@(add_to_first_kernel)
        /*0014*/ 	.word	0x00000000


	//----- nvinfo : EIATTR_MIN_STACK_SIZE
	.align		4
.L_3:
        /*0018*/ 	.byte	0x04, 0x12
        /*001a*/ 	.short	(.L_5 - .L_4)
	.align		4
.L_4:
        /*001c*/ 	.word	index@(add_to_first_kernel)
        /*0020*/ 	.word	0x00000000
.L_5:


//--------------------- .nv.compat                --------------------------
	.section	.nv.compat,"",@"SHT_CUDA_COMPAT_INFO"
	.align	4
        /*0000*/ 	.byte	0x02, 0x09, 0x00, 0x00, 0x02, 0x02, 0x01, 0x00, 0x02, 0x05, 0x05, 0x00, 0x03, 0x07, 0x01, 0x01
        /*0010*/ 	.byte	0x02, 0x03, 0x00, 0x00, 0x02, 0x06, 0x01, 0x00, 0x04, 0x0b, 0x08, 0x00, 0x09, 0x00, 0x00, 0x00
        /*0020*/ 	.byte	0x00, 0x00, 0x00, 0x00


//--------------------- .nv.info.add_to_first_kernel --------------------------
	.section	.nv.info.add_to_first_kernel,"",@"SHT_CUDA_INFO"
	.sectionflags	@""
	.align	4


	//----- nvinfo : EIATTR_CUDA_API_VERSION
	.align		4
        /*0000*/ 	.byte	0x04, 0x37
        /*0002*/ 	.short	(.L_7 - .L_6)
.L_6:
        /*0004*/ 	.word	0x00000082


	//----- nvinfo : EIATTR_KPARAM_INFO
	.align		4
.L_7:
        /*0008*/ 	.byte	0x04, 0x17
        /*000a*/ 	.short	(.L_9 - .L_8)
.L_8:
        /*000c*/ 	.word	0x00000000
        /*0010*/ 	.short	0x0002
        /*0012*/ 	.short	0x0010
        /*0014*/ 	.byte	0x00, 0xf0, 0x21, 0x00


	//----- nvinfo : EIATTR_KPARAM_INFO
	.align		4
.L_9:
        /*0018*/ 	.byte	0x04, 0x17
        /*001a*/ 	.short	(.L_11 - .L_10)
.L_10:
        /*001c*/ 	.word	0x00000000
        /*0020*/ 	.short	0x0001
        /*0022*/ 	.short	0x0008
        /*0024*/ 	.byte	0x00, 0xf5, 0x21, 0x00


	//----- nvinfo : EIATTR_KPARAM_INFO
	.align		4
.L_11:
        /*0028*/ 	.byte	0x04, 0x17
        /*002a*/ 	.short	(.L_13 - .L_12)
.L_12:
        /*002c*/ 	.word	0x00000000
        /*0030*/ 	.short	0x0000
        /*0032*/ 	.short	0x0000
        /*0034*/ 	.byte	0x00, 0xf5, 0x21, 0x00


	//----- nvinfo : EIATTR_SPARSE_MMA_MASK
	.align		4
.L_13:
        /*0038*/ 	.byte	0x03, 0x50
        /*003a*/ 	.short	0x0000


	//----- nvinfo : EIATTR_MAXREG_COUNT
	.align		4
        /*003c*/ 	.byte	0x03, 0x1b
        /*003e*/ 	.short	0x00ff


	//----- nvinfo : EIATTR_MERCURY_ISA_VERSION
	.align		4
        /*0040*/ 	.byte	0x03, 0x5f
        /*0042*/ 	.short	0x0101


	//----- nvinfo : EIATTR_VRC_CTA_INIT_COUNT
	.align		4
        /*0044*/ 	.byte	0x02, 0x4a
	.zero		1
	.zero		1


	//----- nvinfo : EIATTR_EXIT_INSTR_OFFSETS
	.align		4
        /*0048*/ 	.byte	0x04, 0x1c
        /*004a*/ 	.short	(.L_15 - .L_14)


	//   ....[0]....
.L_14:
        /*004c*/ 	.word	0x00000080


	//   ....[1]....
        /*0050*/ 	.word	0x00000150


	//----- nvinfo : EIATTR_CBANK_PARAM_SIZE
	.align		4
.L_15:
        /*0054*/ 	.byte	0x03, 0x19
        /*0056*/ 	.short	0x0018


	//----- nvinfo : EIATTR_PARAM_CBANK
	.align		4
        /*0058*/ 	.byte	0x04, 0x0a
        /*005a*/ 	.short	(.L_17 - .L_16)
	.align		4
.L_16:
        /*005c*/ 	.word	index@(.nv.constant0.add_to_first_kernel)
        /*0060*/ 	.short	0x0380
        /*0062*/ 	.short	0x0018


	//----- nvinfo : EIATTR_SW_WAR
	.align		4
.L_17:
        /*0064*/ 	.byte	0x04, 0x36
        /*0066*/ 	.short	(.L_19 - .L_18)
.L_18:
        /*0068*/ 	.word	0x00000008
.L_19:


//--------------------- .nv.callgraph             --------------------------
	.section	.nv.callgraph,"",@"SHT_CUDA_CALLGRAPH"
	.align	4
	.sectionentsize	8
	.align		4
        /*0000*/ 	.word	0x00000000
	.align		4
        /*0004*/ 	.word	0xffffffff
	.align		4
        /*0008*/ 	.word	0x00000000
	.align		4
        /*000c*/ 	.word	0xfffffffe
	.align		4
        /*0010*/ 	.word	0x00000000
	.align		4
        /*0014*/ 	.word	0xfffffffd
	.align		4
        /*0018*/ 	.word	0x00000000
	.align		4
        /*001c*/ 	.word	0xfffffffc


//--------------------- .text.add_to_first_kernel --------------------------
	.section	.text.add_to_first_kernel,"ax",@progbits
	.align	128
        .global         add_to_first_kernel
        .type           add_to_first_kernel,@function
        .size           add_to_first_kernel,(.L_x_1 - add_to_first_kernel)
        .other          add_to_first_kernel,@"STO_CUDA_ENTRY STV_DEFAULT"
add_to_first_kernel:
.text.add_to_first_kernel:
[----:B------:R-:W-:Y:S01]  /*0000*/  LDC R1, c[0x0][0x37c] ;  /* 0x0000df00ff017b82 */ /* 0x000fe20000000800 */
[----:B------:R-:W0:Y:S01]  /*0010*/  S2R R0, SR_CTAID.X ;  /* 0x0000000000007919 */ /* 0x000e220000002500 */
[----:B------:R-:W0:Y:S01]  /*0020*/  LDCU UR4, c[0x0][0x360] ;  /* 0x00006c00ff0477ac */ /* 0x000e220008000800 */
[----:B------:R-:W0:Y:S01]  /*0030*/  S2R R3, SR_TID.X ;  /* 0x0000000000037919 */ /* 0x000e220000002100 */
[----:B------:R-:W1:Y:S01]  /*0040*/  LDCU.64 UR6, c[0x0][0x390] ;  /* 0x00007200ff0677ac */ /* 0x000e620008000a00 */
[----:B0-----:R-:W-:-:S05]  /*0050*/  IMAD R0, R0, UR4, R3 ;  /* 0x0000000400007c24 */ /* 0x001fca000f8e0203 */
[----:B-1----:R-:W-:-:S04]  /*0060*/  ISETP.GE.U32.AND P0, PT, R0, UR6, PT ;  /* 0x0000000600007c0c */ /* 0x002fc8000bf06070 */
[----:B------:R-:W-:-:S13]  /*0070*/  ISETP.GE.U32.AND.EX P0, PT, RZ, UR7, PT, P0 ;  /* 0x00000007ff007c0c */ /* 0x000fda000bf06100 */
[----:B------:R-:W-:Y:S05]  /*0080*/  @P0 EXIT ;  /* 0x000000000000094d */ /* 0x000fea0003800000 */
[----:B------:R-:W0:Y:S01]  /*0090*/  LDCU.128 UR8, c[0x0][0x380] ;  /* 0x00007000ff0877ac */ /* 0x000e220008000c00 */
[----:B------:R-:W-:Y:S01]  /*00a0*/  IMAD.SHL.U32 R2, R0, 0x4, RZ ;  /* 0x0000000400027824 */ /* 0x000fe200078e00ff */
[----:B------:R-:W-:Y:S01]  /*00b0*/  SHF.R.U32.HI R0, RZ, 0x1e, R0 ;  /* 0x0000001eff007819 */ /* 0x000fe20000011600 */
[----:B------:R-:W1:Y:S03]  /*00c0*/  LDCU.64 UR4, c[0x0][0x358] ;  /* 0x00006b00ff0477ac */ /* 0x000e660008000a00 */
[C---:B0-----:R-:W-:Y:S02]  /*00d0*/  IADD3 R4, P0, PT, R2.reuse, UR10, RZ ;  /* 0x0000000a02047c10 */ /* 0x041fe4000ff1e0ff */
[----:B------:R-:W-:Y:S02]  /*00e0*/  IADD3 R2, P1, PT, R2, UR8, RZ ;  /* 0x0000000802027c10 */ /* 0x000fe4000ff3e0ff */
[----:B------:R-:W-:-:S02]  /*00f0*/  IADD3.X R5, PT, PT, R0, UR11, RZ, P0, !PT ;  /* 0x0000000b00057c10 */ /* 0x000fc400087fe4ff */
[----:B------:R-:W-:-:S03]  /*0100*/  IADD3.X R3, PT, PT, R0, UR9, RZ, P1, !PT ;  /* 0x0000000900037c10 */ /* 0x000fc60008ffe4ff */
[----:B-1----:R-:W2:Y:S04]  /*0110*/  LDG.E R4, desc[UR4][R4.64] ;  /* 0x0000000404047981 */ /* 0x002ea8000c1e1900 */
[----:B------:R-:W2:Y:S02]  /*0120*/  LDG.E R7, desc[UR4][R2.64] ;  /* 0x0000000402077981 */ /* 0x000ea4000c1e1900 */
[----:B--2---:R-:W-:-:S05]  /*0130*/  FADD R7, R4, R7 ;  /* 0x0000000704077221 */ /* 0x004fca0000000000 */
[----:B------:R-:W-:Y:S01]  /*0140*/  STG.E desc[UR4][R2.64], R7 ;  /* 0x0000000702007986 */ /* 0x000fe2000c101904 */
[----:B------:R-:W-:Y:S05]  /*0150*/  EXIT ;  /* 0x000000000000794d */ /* 0x000fea0003800000 */
.L_x_0:
[----:B------:R-:W-:-:S00]  /*0160*/  BRA `(.L_x_0) ;  /* 0xfffffffc00fc7947 */ /* 0x000fc0000383ffff */
[----:B------:R-:W-:-:S00]  /*0170*/  NOP ;  /* 0x0000000000007918 */ /* 0x000fc00000000000 */
        /* <DEDUP_REMOVED lines=8> */
.L_x_1:


//--------------------- .nv.shared.reserved.0     --------------------------
	.section	.nv.shared.reserved.0,"aw",@nobits
	.weak		__nv_reservedSMEM_offset_0_alias
	.size		__nv_reservedSMEM_offset_0_alias, 0, 64
	.other		__nv_reservedSMEM_offset_0_alias,@"STO_CUDA_RESERVED_SHARED STV_DEFAULT"
__nv_reservedSMEM_offset_0_alias:
	.zero		0
	.zero		64


//--------------------- .nv.constant0.add_to_first_kernel --------------------------
	.section	.nv.constant0.add_to_first_kernel,"a",@progbits
	.sectionflags	@""
	.align	4
.nv.constant0.add_to_first_kernel:
	.zero		920


//--------------------- SYMBOLS --------------------------

	.type		.nv.reservedSmem.offset0,@object
	.size		.nv.reservedSmem.offset0,0x4
